//
// Generated by NVIDIA NVVM Compiler
//
// Compiler Build ID: CL-36424714
// Cuda compilation tools, release 13.0, V13.0.88
// Based on NVVM 20.0.0
//

.version 9.0
.target sm_100
.address_size 64

	// .globl	_Z5hellov
.extern .func  (.param .b32 func_retval0) vprintf
(
	.param .b64 vprintf_param_0,
	.param .b64 vprintf_param_1
)
;
.global .align 1 .b8 $str[22] = {72, 101, 108, 108, 111, 32, 102, 114, 111, 109, 32, 116, 104, 114, 101, 97, 100, 32, 37, 100, 10};

.visible .entry _Z5hellov()
{
	.local .align 8 .b8 	__local_depot0[8];
	.reg .b64 	%SP;
	.reg .b64 	%SPL;
	.reg .b32 	%r<4>;
	.reg .b64 	%rd<5>;

	mov.u64 	%SPL, __local_depot0;
	cvta.local.u64 	%SP, %SPL;
	add.u64 	%rd1, %SP, 0;
	add.u64 	%rd2, %SPL, 0;
	mov.u32 	%r1, %tid.x;
	st.local.u32 	[%rd2], %r1;
	mov.u64 	%rd3, $str;
	cvta.global.u64 	%rd4, %rd3;
	{ // callseq 0, 0
	.param .b64 param0;
	st.param.b64 	[param0], %rd4;
	.param .b64 param1;
	st.param.b64 	[param1], %rd1;
	.param .b32 retval0;
	call.uni (retval0), 
	vprintf, 
	(
	param0, 
	param1
	);
	ld.param.b32 	%r2, [retval0];
	} // callseq 0
	ret;

}
	// .globl	_Z7vec_addPfS_S_i
.visible .entry _Z7vec_addPfS_S_i(
	.param .u64 .ptr .align 1 _Z7vec_addPfS_S_i_param_0,
	.param .u64 .ptr .align 1 _Z7vec_addPfS_S_i_param_1,
	.param .u64 .ptr .align 1 _Z7vec_addPfS_S_i_param_2,
	.param .u32 _Z7vec_addPfS_S_i_param_3
)
{
	.reg .pred 	%p<2>;
	.reg .b32 	%r<6>;
	.reg .b32 	%f<4>;
	.reg .b64 	%rd<11>;

	ld.param.u64 	%rd1, [_Z7vec_addPfS_S_i_param_0];
	ld.param.u64 	%rd2, [_Z7vec_addPfS_S_i_param_1];
	ld.param.u64 	%rd3, [_Z7vec_addPfS_S_i_param_2];
	ld.param.u32 	%r2, [_Z7vec_addPfS_S_i_param_3];
	mov.u32 	%r3, %tid.x;
	mov.u32 	%r4, %ntid.x;
	mov.u32 	%r5, %ctaid.x;
	mad.lo.s32 	%r1, %r4, %r5, %r3;
	setp.ge.s32 	%p1, %r1, %r2;
	@%p1 bra 	$L__BB1_2;
	cvta.to.global.u64 	%rd4, %rd1;
	cvta.to.global.u64 	%rd5, %rd2;
	cvta.to.global.u64 	%rd6, %rd3;
	mul.wide.s32 	%rd7, %r1, 4;
	add.s64 	%rd8, %rd4, %rd7;
	ld.global.f32 	%f1, [%rd8];
	add.s64 	%rd9, %rd5, %rd7;
	ld.global.f32 	%f2, [%rd9];
	add.f32 	%f3, %f1, %f2;
	add.s64 	%rd10, %rd6, %rd7;
	st.global.f32 	[%rd10], %f3;
$L__BB1_2:
	ret;

}
	// .globl	_Z7mat_mulPfS_S_iii
.visible .entry _Z7mat_mulPfS_S_iii(
	.param .u64 .ptr .align 1 _Z7mat_mulPfS_S_iii_param_0,
	.param .u64 .ptr .align 1 _Z7mat_mulPfS_S_iii_param_1,
	.param .u64 .ptr .align 1 _Z7mat_mulPfS_S_iii_param_2,
	.param .u32 _Z7mat_mulPfS_S_iii_param_3,
	.param .u32 _Z7mat_mulPfS_S_iii_param_4,
	.param .u32 _Z7mat_mulPfS_S_iii_param_5
)
{
	.reg .pred 	%p<10>;
	.reg .b32 	%r<41>;
	.reg .b32 	%f<68>;
	.reg .b64 	%rd<40>;

	ld.param.u64 	%rd5, [_Z7mat_mulPfS_S_iii_param_0];
	ld.param.u64 	%rd6, [_Z7mat_mulPfS_S_iii_param_1];
	ld.param.u64 	%rd4, [_Z7mat_mulPfS_S_iii_param_2];
	ld.param.u32 	%r20, [_Z7mat_mulPfS_S_iii_param_3];
	ld.param.u32 	%r21, [_Z7mat_mulPfS_S_iii_param_5];
	cvta.to.global.u64 	%rd1, %rd6;
	cvta.to.global.u64 	%rd2, %rd5;
	mov.u32 	%r22, %tid.x;
	mov.u32 	%r23, %ntid.x;
	mov.u32 	%r24, %ctaid.x;
	mad.lo.s32 	%r1, %r23, %r24, %r22;
	setp.lt.s32 	%p1, %r20, 1;
	mov.f32 	%f67, 0f00000000;
	@%p1 bra 	$L__BB2_12;
	div.s32 	%r26, %r1, %r21;
	mul.lo.s32 	%r27, %r26, %r21;
	sub.s32 	%r2, %r1, %r27;
	mul.lo.s32 	%r3, %r26, %r20;
	and.b32  	%r4, %r20, 7;
	setp.lt.u32 	%p2, %r20, 8;
	mov.f32 	%f67, 0f00000000;
	mov.b32 	%r39, 0;
	@%p2 bra 	$L__BB2_4;
	and.b32  	%r39, %r20, 2147483640;
	neg.s32 	%r37, %r39;
	shl.b32 	%r7, %r21, 3;
	add.s64 	%rd3, %rd2, 16;
	mov.f32 	%f67, 0f00000000;
	mul.wide.s32 	%rd11, %r21, 4;
	mov.u32 	%r35, %r3;
	mov.u32 	%r36, %r2;
$L__BB2_3:
	.pragma "nounroll";
	mul.wide.s32 	%rd7, %r35, 4;
	add.s64 	%rd8, %rd3, %rd7;
	ld.global.f32 	%f17, [%rd8+-16];
	mul.wide.s32 	%rd9, %r36, 4;
	add.s64 	%rd10, %rd1, %rd9;
	ld.global.f32 	%f18, [%rd10];
	fma.rn.f32 	%f19, %f17, %f18, %f67;
	ld.global.f32 	%f20, [%rd8+-12];
	add.s64 	%rd12, %rd10, %rd11;
	ld.global.f32 	%f21, [%rd12];
	fma.rn.f32 	%f22, %f20, %f21, %f19;
	ld.global.f32 	%f23, [%rd8+-8];
	add.s64 	%rd13, %rd12, %rd11;
	ld.global.f32 	%f24, [%rd13];
	fma.rn.f32 	%f25, %f23, %f24, %f22;
	ld.global.f32 	%f26, [%rd8+-4];
	add.s64 	%rd14, %rd13, %rd11;
	ld.global.f32 	%f27, [%rd14];
	fma.rn.f32 	%f28, %f26, %f27, %f25;
	ld.global.f32 	%f29, [%rd8];
	add.s64 	%rd15, %rd14, %rd11;
	ld.global.f32 	%f30, [%rd15];
	fma.rn.f32 	%f31, %f29, %f30, %f28;
	ld.global.f32 	%f32, [%rd8+4];
	add.s64 	%rd16, %rd15, %rd11;
	ld.global.f32 	%f33, [%rd16];
	fma.rn.f32 	%f34, %f32, %f33, %f31;
	ld.global.f32 	%f35, [%rd8+8];
	add.s64 	%rd17, %rd16, %rd11;
	ld.global.f32 	%f36, [%rd17];
	fma.rn.f32 	%f37, %f35, %f36, %f34;
	ld.global.f32 	%f38, [%rd8+12];
	add.s64 	%rd18, %rd17, %rd11;
	ld.global.f32 	%f39, [%rd18];
	fma.rn.f32 	%f67, %f38, %f39, %f37;
	add.s32 	%r37, %r37, 8;
	add.s32 	%r36, %r36, %r7;
	add.s32 	%r35, %r35, 8;
	setp.ne.s32 	%p3, %r37, 0;
	@%p3 bra 	$L__BB2_3;
$L__BB2_4:
	setp.eq.s32 	%p4, %r4, 0;
	@%p4 bra 	$L__BB2_12;
	and.b32  	%r15, %r20, 3;
	setp.lt.u32 	%p5, %r4, 4;
	@%p5 bra 	$L__BB2_7;
	add.s32 	%r28, %r3, %r39;
	mul.wide.s32 	%rd19, %r28, 4;
	add.s64 	%rd20, %rd2, %rd19;
	ld.global.f32 	%f41, [%rd20];
	mad.lo.s32 	%r29, %r39, %r21, %r2;
	mul.wide.s32 	%rd21, %r29, 4;
	add.s64 	%rd22, %rd1, %rd21;
	ld.global.f32 	%f42, [%rd22];
	fma.rn.f32 	%f43, %f41, %f42, %f67;
	ld.global.f32 	%f44, [%rd20+4];
	mul.wide.s32 	%rd23, %r21, 4;
	add.s64 	%rd24, %rd22, %rd23;
	ld.global.f32 	%f45, [%rd24];
	fma.rn.f32 	%f46, %f44, %f45, %f43;
	ld.global.f32 	%f47, [%rd20+8];
	add.s64 	%rd25, %rd24, %rd23;
	ld.global.f32 	%f48, [%rd25];
	fma.rn.f32 	%f49, %f47, %f48, %f46;
	ld.global.f32 	%f50, [%rd20+12];
	add.s64 	%rd26, %rd25, %rd23;
	ld.global.f32 	%f51, [%rd26];
	fma.rn.f32 	%f67, %f50, %f51, %f49;
	add.s32 	%r39, %r39, 4;
$L__BB2_7:
	setp.eq.s32 	%p6, %r15, 0;
	@%p6 bra 	$L__BB2_12;
	setp.eq.s32 	%p7, %r15, 1;
	@%p7 bra 	$L__BB2_10;
	add.s32 	%r30, %r3, %r39;
	mul.wide.s32 	%rd27, %r30, 4;
	add.s64 	%rd28, %rd2, %rd27;
	ld.global.f32 	%f53, [%rd28];
	mad.lo.s32 	%r31, %r39, %r21, %r2;
	mul.wide.s32 	%rd29, %r31, 4;
	add.s64 	%rd30, %rd1, %rd29;
	ld.global.f32 	%f54, [%rd30];
	fma.rn.f32 	%f55, %f53, %f54, %f67;
	ld.global.f32 	%f56, [%rd28+4];
	mul.wide.s32 	%rd31, %r21, 4;
	add.s64 	%rd32, %rd30, %rd31;
	ld.global.f32 	%f57, [%rd32];
	fma.rn.f32 	%f67, %f56, %f57, %f55;
	add.s32 	%r39, %r39, 2;
$L__BB2_10:
	and.b32  	%r32, %r20, 1;
	setp.eq.b32 	%p8, %r32, 1;
	not.pred 	%p9, %p8;
	@%p9 bra 	$L__BB2_12;
	add.s32 	%r33, %r3, %r39;
	mul.wide.s32 	%rd33, %r33, 4;
	add.s64 	%rd34, %rd2, %rd33;
	ld.global.f32 	%f58, [%rd34];
	mad.lo.s32 	%r34, %r39, %r21, %r2;
	mul.wide.s32 	%rd35, %r34, 4;
	add.s64 	%rd36, %rd1, %rd35;
	ld.global.f32 	%f59, [%rd36];
	fma.rn.f32 	%f67, %f58, %f59, %f67;
$L__BB2_12:
	cvta.to.global.u64 	%rd37, %rd4;
	mul.wide.s32 	%rd38, %r1, 4;
	add.s64 	%rd39, %rd37, %rd38;
	st.global.f32 	[%rd39], %f67;
	ret;

}


// ===== COMPILED SASS (sm_100) =====

	.target	sm_100

	.elftype	@"ET_EXEC"


//--------------------- .note.nv.tkinfo           --------------------------
	.section	.note.nv.tkinfo,"",@"SHT_NOTE"
	.sectionflags	@"SHF_NOTE_NV_TKINFO"
	.tkinfo
        /*0018*/ 	.word	0x00000002
        /*0030*/ 	.string	""
        /*0030*/ 	.string	"ptxas"
        /*0030*/ 	.string	"Cuda compilation tools, release 13.0, V13.0.88"
        /*0030*/ 	.string	"Build cuda_13.0.r13.0/compiler.36424714_0"
        /*0030*/ 	.string	"-arch sm_100 -m 64 "



//--------------------- .note.nv.cuinfo           --------------------------
	.section	.note.nv.cuinfo,"",@"SHT_NOTE"
	.sectionflags	@"SHF_NOTE_NV_CUINFO"
        /*0018*/ 	.short	0x0002
        /*001a*/ 	.short	0x0064
        /*001c*/ 	.short	0x0082
	.zero		2


//--------------------- .nv.info                  --------------------------
	.section	.nv.info,"",@"SHT_CUDA_INFO"
	.align	4


	//----- nvinfo : EIATTR_REGCOUNT
	.align		4
        /*0000*/ 	.byte	0x04, 0x2f
        /*0002*/ 	.short	(.L_2 - .L_1)
	.align		4
.L_1:
        /*0004*/ 	.word	index@(_Z5hellov)
        /*0008*/ 	.word	0x00000018


	//----- nvinfo : EIATTR_FRAME_SIZE
	.align		4
.L_2:
        /*000c*/ 	.byte	0x04, 0x11
        /*000e*/ 	.short	(.L_4 - .L_3)
	.align		4
.L_3:
        /*0010*/ 	.word	index@(_Z5hellov)
        /*0014*/ 	.word	0x00000008


	//----- nvinfo : EIATTR_REGCOUNT
	.align		4
.L_4:
        /*0018*/ 	.byte	0x04, 0x2f
        /*001a*/ 	.short	(.L_6 - .L_5)
	.align		4
.L_5:
        /*001c*/ 	.word	index@(_Z7vec_addPfS_S_i)
        /*0020*/ 	.word	0x0000000c


	//----- nvinfo : EIATTR_FRAME_SIZE
	.align		4
.L_6:
        /*0024*/ 	.byte	0x04, 0x11
        /*0026*/ 	.short	(.L_8 - .L_7)
	.align		4
.L_7:
        /*0028*/ 	.word	index@(_Z7vec_addPfS_S_i)
        /*002c*/ 	.word	0x00000000


	//----- nvinfo : EIATTR_REGCOUNT
	.align		4
.L_8:
        /*0030*/ 	.byte	0x04, 0x2f
        /*0032*/ 	.short	(.L_10 - .L_9)
	.align		4
.L_9:
        /*0034*/ 	.word	index@(_Z7mat_mulPfS_S_iii)
        /*0038*/ 	.word	0x00000020


	//----- nvinfo : EIATTR_FRAME_SIZE
	.align		4
.L_10:
        /*003c*/ 	.byte	0x04, 0x11
        /*003e*/ 	.short	(.L_12 - .L_11)
	.align		4
.L_11:
        /*0040*/ 	.word	index@(_Z7mat_mulPfS_S_iii)
        /*0044*/ 	.word	0x00000000


	//----- nvinfo : EIATTR_MIN_STACK_SIZE
	.align		4
.L_12:
        /*0048*/ 	.byte	0x04, 0x12
        /*004a*/ 	.short	(.L_14 - .L_13)
	.align		4
.L_13:
        /*004c*/ 	.word	index@(_Z7mat_mulPfS_S_iii)
        /*0050*/ 	.word	0x00000000


	//----- nvinfo : EIATTR_MIN_STACK_SIZE
	.align		4
.L_14:
        /*0054*/ 	.byte	0x04, 0x12
        /*0056*/ 	.short	(.L_16 - .L_15)
	.align		4
.L_15:
        /*0058*/ 	.word	index@(_Z7vec_addPfS_S_i)
        /*005c*/ 	.word	0x00000000


	//----- nvinfo : EIATTR_MIN_STACK_SIZE
	.align		4
.L_16:
        /*0060*/ 	.byte	0x04, 0x12
        /*0062*/ 	.short	(.L_18 - .L_17)
	.align		4
.L_17:
        /*0064*/ 	.word	index@(_Z5hellov)
        /*0068*/ 	.word	0x00000008
.L_18:


//--------------------- .nv.compat                --------------------------
	.section	.nv.compat,"",@"SHT_CUDA_COMPAT_INFO"
	.align	4
        /*0000*/ 	.byte	0x02, 0x09, 0x00, 0x00, 0x02, 0x02, 0x01, 0x00, 0x02, 0x05, 0x05, 0x00, 0x03, 0x07, 0x01, 0x01
        /*0010*/ 	.byte	0x02, 0x03, 0x00, 0x00, 0x02, 0x06, 0x01, 0x00, 0x04, 0x0b, 0x08, 0x00, 0x09, 0x00, 0x00, 0x00
        /*0020*/ 	.byte	0x00, 0x00, 0x00, 0x00


//--------------------- .nv.info._Z7mat_mulPfS_S_iii --------------------------
	.section	.nv.info._Z7mat_mulPfS_S_iii,"",@"SHT_CUDA_INFO"
	.sectionflags	@""
	.align	4


	//----- nvinfo : EIATTR_CUDA_API_VERSION
	.align		4
        /*0000*/ 	.byte	0x04, 0x37
        /*0002*/ 	.short	(.L_20 - .L_19)
.L_19:
        /*0004*/ 	.word	0x00000082


	//----- nvinfo : EIATTR_KPARAM_INFO
	.align		4
.L_20:
        /*0008*/ 	.byte	0x04, 0x17
        /*000a*/ 	.short	(.L_22 - .L_21)
.L_21:
        /*000c*/ 	.word	0x00000000
        /*0010*/ 	.short	0x0005
        /*0012*/ 	.short	0x0020
        /*0014*/ 	.byte	0x00, 0xf0, 0x11, 0x00


	//----- nvinfo : EIATTR_KPARAM_INFO
	.align		4
.L_22:
        /*0018*/ 	.byte	0x04, 0x17
        /*001a*/ 	.short	(.L_24 - .L_23)
.L_23:
        /*001c*/ 	.word	0x00000000
        /*0020*/ 	.short	0x0004
        /*0022*/ 	.short	0x001c
        /*0024*/ 	.byte	0x00, 0xf0, 0x11, 0x00


	//----- nvinfo : EIATTR_KPARAM_INFO
	.align		4
.L_24:
        /*0028*/ 	.byte	0x04, 0x17
        /*002a*/ 	.short	(.L_26 - .L_25)
.L_25:
        /*002c*/ 	.word	0x00000000
        /*0030*/ 	.short	0x0003
        /*0032*/ 	.short	0x0018
        /*0034*/ 	.byte	0x00, 0xf0, 0x11, 0x00


	//----- nvinfo : EIATTR_KPARAM_INFO
	.align		4
.L_26:
        /*0038*/ 	.byte	0x04, 0x17
        /*003a*/ 	.short	(.L_28 - .L_27)
.L_27:
        /*003c*/ 	.word	0x00000000
        /*0040*/ 	.short	0x0002
        /*0042*/ 	.short	0x0010
        /*0044*/ 	.byte	0x00, 0xf5, 0x21, 0x00


	//----- nvinfo : EIATTR_KPARAM_INFO
	.align		4
.L_28:
        /*0048*/ 	.byte	0x04, 0x17
        /*004a*/ 	.short	(.L_30 - .L_29)
.L_29:
        /*004c*/ 	.word	0x00000000
        /*0050*/ 	.short	0x0001
        /*0052*/ 	.short	0x0008
        /*0054*/ 	.byte	0x00, 0xf5, 0x21, 0x00


	//----- nvinfo : EIATTR_KPARAM_INFO
	.align		4
.L_30:
        /*0058*/ 	.byte	0x04, 0x17
        /*005a*/ 	.short	(.L_32 - .L_31)
.L_31:
        /*005c*/ 	.word	0x00000000
        /*0060*/ 	.short	0x0000
        /*0062*/ 	.short	0x0000
        /*0064*/ 	.byte	0x00, 0xf5, 0x21, 0x00


	//----- nvinfo : EIATTR_SPARSE_MMA_MASK
	.align		4
.L_32:
        /*0068*/ 	.byte	0x03, 0x50
        /*006a*/ 	.short	0x0000


	//----- nvinfo : EIATTR_MAXREG_COUNT
	.align		4
        /*006c*/ 	.byte	0x03, 0x1b
        /*006e*/ 	.short	0x00ff


	//----- nvinfo : EIATTR_MERCURY_ISA_VERSION
	.align		4
        /*0070*/ 	.byte	0x03, 0x5f
        /*0072*/ 	.short	0x0101


	//----- nvinfo : EIATTR_VRC_CTA_INIT_COUNT
	.align		4
        /*0074*/ 	.byte	0x02, 0x4a
	.zero		1
	.zero		1


	//----- nvinfo : EIATTR_EXIT_INSTR_OFFSETS
	.align		4
        /*0078*/ 	.byte	0x04, 0x1c
        /*007a*/ 	.short	(.L_34 - .L_33)


	//   ....[0]....
.L_33:
        /*007c*/ 	.word	0x00000950


	//----- nvinfo : EIATTR_CBANK_PARAM_SIZE
	.align		4
.L_34:
        /*0080*/ 	.byte	0x03, 0x19
        /*0082*/ 	.short	0x0024


	//----- nvinfo : EIATTR_PARAM_CBANK
	.align		4
        /*0084*/ 	.byte	0x04, 0x0a
        /*0086*/ 	.short	(.L_36 - .L_35)
	.align		4
.L_35:
        /*0088*/ 	.word	index@(.nv.constant0._Z7mat_mulPfS_S_iii)
        /*008c*/ 	.short	0x0380
        /*008e*/ 	.short	0x0024


	//----- nvinfo : EIATTR_SW_WAR
	.align		4
.L_36:
        /*0090*/ 	.byte	0x04, 0x36
        /*0092*/ 	.short	(.L_38 - .L_37)
.L_37:
        /*0094*/ 	.word	0x00000008
.L_38:


//--------------------- .nv.info._Z7vec_addPfS_S_i --------------------------
	.section	.nv.info._Z7vec_addPfS_S_i,"",@"SHT_CUDA_INFO"
	.sectionflags	@""
	.align	4


	//----- nvinfo : EIATTR_CUDA_API_VERSION
	.align		4
        /*0000*/ 	.byte	0x04, 0x37
        /*0002*/ 	.short	(.L_40 - .L_39)
.L_39:
        /*0004*/ 	.word	0x00000082


	//----- nvinfo : EIATTR_KPARAM_INFO
	.align		4
.L_40:
        /*0008*/ 	.byte	0x04, 0x17
        /*000a*/ 	.short	(.L_42 - .L_41)
.L_41:
        /*000c*/ 	.word	0x00000000
        /*0010*/ 	.short	0x0003
        /*0012*/ 	.short	0x0018
        /*0014*/ 	.byte	0x00, 0xf0, 0x11, 0x00


	//----- nvinfo : EIATTR_KPARAM_INFO
	.align		4
.L_42:
        /*0018*/ 	.byte	0x04, 0x17
        /*001a*/ 	.short	(.L_44 - .L_43)
.L_43:
        /*001c*/ 	.word	0x00000000
        /*0020*/ 	.short	0x0002
        /*0022*/ 	.short	0x0010
        /*0024*/ 	.byte	0x00, 0xf5, 0x21, 0x00


	//----- nvinfo : EIATTR_KPARAM_INFO
	.align		4
.L_44:
        /*0028*/ 	.byte	0x04, 0x17
        /*002a*/ 	.short	(.L_46 - .L_45)
.L_45:
        /*002c*/ 	.word	0x00000000
        /*0030*/ 	.short	0x0001
        /*0032*/ 	.short	0x0008
        /*0034*/ 	.byte	0x00, 0xf5, 0x21, 0x00


	//----- nvinfo : EIATTR_KPARAM_INFO
	.align		4
.L_46:
        /*0038*/ 	.byte	0x04, 0x17
        /*003a*/ 	.short	(.L_48 - .L_47)
.L_47:
        /*003c*/ 	.word	0x00000000
        /*0040*/ 	.short	0x0000
        /*0042*/ 	.short	0x0000
        /*0044*/ 	.byte	0x00, 0xf5, 0x21, 0x00


	//----- nvinfo : EIATTR_SPARSE_MMA_MASK
	.align		4
.L_48:
        /*0048*/ 	.byte	0x03, 0x50
        /*004a*/ 	.short	0x0000


	//----- nvinfo : EIATTR_MAXREG_COUNT
	.align		4
        /*004c*/ 	.byte	0x03, 0x1b
        /*004e*/ 	.short	0x00ff


	//----- nvinfo : EIATTR_MERCURY_ISA_VERSION
	.align		4
        /*0050*/ 	.byte	0x03, 0x5f
        /*0052*/ 	.short	0x0101


	//----- nvinfo : EIATTR_VRC_CTA_INIT_COUNT
	.align		4
        /*0054*/ 	.byte	0x02, 0x4a
	.zero		1
	.zero		1


	//----- nvinfo : EIATTR_EXIT_INSTR_OFFSETS
	.align		4
        /*0058*/ 	.byte	0x04, 0x1c
        /*005a*/ 	.short	(.L_50 - .L_49)


	//   ....[0]....
.L_49:
        /*005c*/ 	.word	0x00000070


	//   ....[1]....
        /*0060*/ 	.word	0x00000130


	//----- nvinfo : EIATTR_CBANK_PARAM_SIZE
	.align		4
.L_50:
        /*0064*/ 	.byte	0x03, 0x19
        /*0066*/ 	.short	0x001c


	//----- nvinfo : EIATTR_PARAM_CBANK
	.align		4
        /*0068*/ 	.byte	0x04, 0x0a
        /*006a*/ 	.short	(.L_52 - .L_51)
	.align		4
.L_51:
        /*006c*/ 	.word	index@(.nv.constant0._Z7vec_addPfS_S_i)
        /*0070*/ 	.short	0x0380
        /*0072*/ 	.short	0x001c


	//----- nvinfo : EIATTR_SW_WAR
	.align		4
.L_52:
        /*0074*/ 	.byte	0x04, 0x36
        /*0076*/ 	.short	(.L_54 - .L_53)
.L_53:
        /*0078*/ 	.word	0x00000008
.L_54:


//--------------------- .nv.info._Z5hellov        --------------------------
	.section	.nv.info._Z5hellov,"",@"SHT_CUDA_INFO"
	.sectionflags	@""
	.align	4


	//----- nvinfo : EIATTR_CUDA_API_VERSION
	.align		4
        /*0000*/ 	.byte	0x04, 0x37
        /*0002*/ 	.short	(.L_56 - .L_55)
.L_55:
        /*0004*/ 	.word	0x00000082


	//----- nvinfo : EIATTR_SPARSE_MMA_MASK
	.align		4
.L_56:
        /*0008*/ 	.byte	0x03, 0x50
        /*000a*/ 	.short	0x0000


	//----- nvinfo : EIATTR_MAXREG_COUNT
	.align		4
        /*000c*/ 	.byte	0x03, 0x1b
        /*000e*/ 	.short	0x00ff


	//----- nvinfo : EIATTR_EXTERNS
	.align		4
        /*0010*/ 	.byte	0x04, 0x0f
        /*0012*/ 	.short	(.L_58 - .L_57)


	//   ....[0]....
	.align		4
.L_57:
        /*0014*/ 	.word	index@(vprintf)


	//----- nvinfo : EIATTR_MERCURY_ISA_VERSION
	.align		4
.L_58:
        /*0018*/ 	.byte	0x03, 0x5f
        /*001a*/ 	.short	0x0101


	//----- nvinfo : EIATTR_VRC_CTA_INIT_COUNT
	.align		4
        /*001c*/ 	.byte	0x02, 0x4a
	.zero		1
	.zero		1


	//----- nvinfo : EIATTR_SYSCALL_OFFSETS
	.align		4
        /*0020*/ 	.byte	0x04, 0x46
        /*0022*/ 	.short	(.L_60 - .L_59)


	//   ....[0]....
.L_59:
        /*0024*/ 	.word	0x000000e0


	//----- nvinfo : EIATTR_EXIT_INSTR_OFFSETS
	.align		4
.L_60:
        /*0028*/ 	.byte	0x04, 0x1c
        /*002a*/ 	.short	(.L_62 - .L_61)


	//   ....[0]....
.L_61:
        /*002c*/ 	.word	0x000000f0


	//----- nvinfo : EIATTR_SW_WAR
	.align		4
.L_62:
        /*0030*/ 	.byte	0x04, 0x36
        /*0032*/ 	.short	(.L_64 - .L_63)
.L_63:
        /*0034*/ 	.word	0x00000008
.L_64:


//--------------------- .nv.callgraph             --------------------------
	.section	.nv.callgraph,"",@"SHT_CUDA_CALLGRAPH"
	.align	4
	.sectionentsize	8
	.align		4
        /*0000*/ 	.word	0x00000000
	.align		4
        /*0004*/ 	.word	0xffffffff
	.align		4
        /*0008*/ 	.word	index@(_Z5hellov)
	.align		4
        /*000c*/ 	.word	index@(vprintf)
	.align		4
        /*0010*/ 	.word	0x00000000
	.align		4
        /*0014*/ 	.word	0xfffffffe
	.align		4
        /*0018*/ 	.word	0x00000000
	.align		4
        /*001c*/ 	.word	0xfffffffd
	.align		4
        /*0020*/ 	.word	0x00000000
	.align		4
        /*0024*/ 	.word	0xfffffffc


//--------------------- .nv.constant4             --------------------------
	.section	.nv.constant4,"a",@progbits
	.align	8
	.align		8
.nv.constant4:
        /*0000*/ 	.dword	$str
	.align		8
        /*0008*/ 	.dword	vprintf


//--------------------- .text._Z7mat_mulPfS_S_iii --------------------------
	.section	.text._Z7mat_mulPfS_S_iii,"ax",@progbits
	.align	128
        .global         _Z7mat_mulPfS_S_iii
        .type           _Z7mat_mulPfS_S_iii,@function
        .size           _Z7mat_mulPfS_S_iii,(.L_x_8 - _Z7mat_mulPfS_S_iii)
        .other          _Z7mat_mulPfS_S_iii,@"STO_CUDA_ENTRY STV_DEFAULT"
_Z7mat_mulPfS_S_iii:
.text._Z7mat_mulPfS_S_iii:
[----:B------:R-:W-:Y:S08]  /*0000*/  LDC R1, c[0x0][0x37c] ;  /* 0x0000df00ff017b82 */ /* 0x000ff00000000800 */
[----:B------:R-:W0:Y:S01]  /*0010*/  LDC R0, c[0x0][0x398] ;  /* 0x0000e600ff007b82 */ /* 0x000e220000000800 */
[----:B------:R-:W1:Y:S01]  /*0020*/  S2R R14, SR_TID.X ;  /* 0x00000000000e7919 */ /* 0x000e620000002100 */
[----:B------:R-:W1:Y:S01]  /*0030*/  LDCU UR4, c[0x0][0x360] ;  /* 0x00006c00ff0477ac */ /* 0x000e620008000800 */
[----:B------:R-:W-:Y:S01]  /*0040*/  HFMA2 R26, -RZ, RZ, 0, 0 ;  /* 0x00000000ff1a7431 */ /* 0x000fe200000001ff */
[----:B------:R-:W1:Y:S01]  /*0050*/  S2R R3, SR_CTAID.X ;  /* 0x0000000000037919 */ /* 0x000e620000002500 */
[----:B------:R-:W2:Y:S01]  /*0060*/  LDCU.64 UR6, c[0x0][0x358] ;  /* 0x00006b00ff0677ac */ /* 0x000ea20008000a00 */
[----:B0-----:R-:W-:Y:S01]  /*0070*/  ISETP.GE.AND P0, PT, R0, 0x1, PT ;  /* 0x000000010000780c */ /* 0x001fe20003f06270 */
[----:B-1----:R-:W-:-:S12]  /*0080*/  IMAD R14, R3, UR4, R14 ;  /* 0x00000004030e7c24 */ /* 0x002fd8000f8e020e */
[----:B--2---:R-:W-:Y:S05]  /*0090*/  @!P0 BRA `(.L_x_0) ;  /* 0x0000000800208947 */ /* 0x004fea0003800000 */
[----:B------:R-:W0:Y:S01]  /*00a0*/  LDC R17, c[0x0][0x3a0] ;  /* 0x0000e800ff117b82 */ /* 0x000e220000000800 */
[----:B------:R-:W-:Y:S02]  /*00b0*/  LOP3.LUT R25, R0, 0x7, RZ, 0xc0, !PT ;  /* 0x0000000700197812 */ /* 0x000fe400078ec0ff */
[----:B------:R-:W-:Y:S02]  /*00c0*/  MOV R26, RZ ;  /* 0x000000ff001a7202 */ /* 0x000fe40000000f00 */
[----:B------:R-:W-:Y:S02]  /*00d0*/  MOV R16, RZ ;  /* 0x000000ff00107202 */ /* 0x000fe40000000f00 */
[----:B0-----:R-:W-:-:S04]  /*00e0*/  IABS R5, R17 ;  /* 0x0000001100057213 */ /* 0x001fc80000000000 */
[----:B------:R-:W0:Y:S08]  /*00f0*/  I2F.RP R4, R5 ;  /* 0x0000000500047306 */ /* 0x000e300000209400 */
[----:B0-----:R-:W0:Y:S02]  /*0100*/  MUFU.RCP R4, R4 ;  /* 0x0000000400047308 */ /* 0x001e240000001000 */
[----:B0-----:R-:W-:-:S06]  /*0110*/  IADD3 R2, PT, PT, R4, 0xffffffe, RZ ;  /* 0x0ffffffe04027810 */ /* 0x001fcc0007ffe0ff */
[----:B------:R0:W1:Y:S02]  /*0120*/  F2I.FTZ.U32.TRUNC.NTZ R3, R2 ;  /* 0x0000000200037305 */ /* 0x000064000021f000 */
[----:B0-----:R-:W-:Y:S02]  /*0130*/  MOV R2, RZ ;  /* 0x000000ff00027202 */ /* 0x001fe40000000f00 */
[----:B-1----:R-:W-:-:S05]  /*0140*/  IADD3 R6, PT, PT, RZ, -R3, RZ ;  /* 0x80000003ff067210 */ /* 0x002fca0007ffe0ff */
[----:B------:R-:W-:Y:S01]  /*0150*/  IMAD R7, R6, R5, RZ ;  /* 0x0000000506077224 */ /* 0x000fe200078e02ff */
[----:B------:R-:W-:-:S03]  /*0160*/  IABS R6, R14 ;  /* 0x0000000e00067213 */ /* 0x000fc60000000000 */
[----:B------:R-:W-:Y:S01]  /*0170*/  IMAD.HI.U32 R3, R3, R7, R2 ;  /* 0x0000000703037227 */ /* 0x000fe200078e0002 */
[----:B------:R-:W-:-:S04]  /*0180*/  LOP3.LUT R2, R14, R17, RZ, 0x3c, !PT ;  /* 0x000000110e027212 */ /* 0x000fc800078e3cff */
[----:B------:R-:W-:Y:S01]  /*0190*/  ISETP.GE.AND P1, PT, R2, RZ, PT ;  /* 0x000000ff0200720c */ /* 0x000fe20003f26270 */
[----:B------:R-:W-:-:S05]  /*01a0*/  IMAD.HI.U32 R3, R3, R6, RZ ;  /* 0x0000000603037227 */ /* 0x000fca00078e00ff */
[----:B------:R-:W-:-:S05]  /*01b0*/  IADD3 R4, PT, PT, -R3, RZ, RZ ;  /* 0x000000ff03047210 */ /* 0x000fca0007ffe1ff */
[----:B------:R-:W-:-:S05]  /*01c0*/  IMAD R4, R5, R4, R6 ;  /* 0x0000000405047224 */ /* 0x000fca00078e0206 */
[----:B------:R-:W-:-:S13]  /*01d0*/  ISETP.GT.U32.AND P2, PT, R5, R4, PT ;  /* 0x000000040500720c */ /* 0x000fda0003f44070 */
[-C--:B------:R-:W-:Y:S02]  /*01e0*/  @!P2 IADD3 R4, PT, PT, R4, -R5.reuse, RZ ;  /* 0x800000050404a210 */ /* 0x080fe40007ffe0ff */
[----:B------:R-:W-:Y:S02]  /*01f0*/  @!P2 IADD3 R3, PT, PT, R3, 0x1, RZ ;  /* 0x000000010303a810 */ /* 0x000fe40007ffe0ff */
[----:B------:R-:W-:Y:S02]  /*0200*/  ISETP.GE.U32.AND P0, PT, R4, R5, PT ;  /* 0x000000050400720c */ /* 0x000fe40003f06070 */
[----:B------:R-:W-:-:S11]  /*0210*/  ISETP.NE.AND P2, PT, R17, RZ, PT ;  /* 0x000000ff1100720c */ /* 0x000fd60003f45270 */
[----:B------:R-:W-:Y:S02]  /*0220*/  @P0 IADD3 R3, PT, PT, R3, 0x1, RZ ;  /* 0x0000000103030810 */ /* 0x000fe40007ffe0ff */
[----:B------:R-:W-:Y:S02]  /*0230*/  ISETP.GE.U32.AND P0, PT, R0, 0x8, PT ;  /* 0x000000080000780c */ /* 0x000fe40003f06070 */
[----:B------:R-:W-:Y:S02]  /*0240*/  @!P1 IADD3 R3, PT, PT, -R3, RZ, RZ ;  /* 0x000000ff03039210 */ /* 0x000fe40007ffe1ff */
[----:B------:R-:W-:Y:S02]  /*0250*/  @!P2 LOP3.LUT R3, RZ, R17, RZ, 0x33, !PT ;  /* 0x00000011ff03a212 */ /* 0x000fe400078e33ff */
[----:B------:R-:W-:Y:S02]  /*0260*/  ISETP.NE.AND P1, PT, R25, RZ, PT ;  /* 0x000000ff1900720c */ /* 0x000fe40003f25270 */
[C---:B------:R-:W-:Y:S01]  /*0270*/  IADD3 R18, PT, PT, -R3.reuse, RZ, RZ ;  /* 0x000000ff03127210 */ /* 0x040fe20007ffe1ff */
[----:B------:R-:W-:-:S04]  /*0280*/  IMAD R19, R3, R0, RZ ;  /* 0x0000000003137224 */ /* 0x000fc800078e02ff */
[----:B------:R-:W-:Y:S01]  /*0290*/  IMAD R18, R17, R18, R14 ;  /* 0x0000001211127224 */ /* 0x000fe200078e020e */
[----:B------:R-:W-:Y:S06]  /*02a0*/  @!P0 BRA `(.L_x_1) ;  /* 0x0000000000c48947 */ /* 0x000fec0003800000 */
[----:B------:R-:W0:Y:S01]  /*02b0*/  LDCU.64 UR4, c[0x0][0x380] ;  /* 0x00007000ff0477ac */ /* 0x000e220008000a00 */
[----:B------:R-:W-:Y:S02]  /*02c0*/  LOP3.LUT R16, R0, 0x7ffffff8, RZ, 0xc0, !PT ;  /* 0x7ffffff800107812 */ /* 0x000fe400078ec0ff */
[----:B------:R-:W-:Y:S02]  /*02d0*/  MOV R26, RZ ;  /* 0x000000ff001a7202 */ /* 0x000fe40000000f00 */
[----:B------:R-:W-:Y:S02]  /*02e0*/  MOV R15, R19 ;  /* 0x00000013000f7202 */ /* 0x000fe40000000f00 */
[----:B------:R-:W-:Y:S02]  /*02f0*/  MOV R22, R18 ;  /* 0x0000001200167202 */ /* 0x000fe40000000f00 */
[----:B------:R-:W-:Y:S01]  /*0300*/  IADD3 R20, PT, PT, -R16, RZ, RZ ;  /* 0x000000ff10147210 */ /* 0x000fe20007ffe1ff */
[----:B0-----:R-:W-:-:S04]  /*0310*/  UIADD3 UR4, UP0, UPT, UR4, 0x10, URZ ;  /* 0x0000001004047890 */ /* 0x001fc8000ff1e0ff */
[----:B------:R-:W-:-:S12]  /*0320*/  UIADD3.X UR5, UPT, UPT, URZ, UR5, URZ, UP0, !UPT ;  /* 0x00000005ff057290 */ /* 0x000fd800087fe4ff */
.L_x_2:
[----:B------:R-:W0:Y:S01]  /*0330*/  LDC.64 R12, c[0x0][0x388] ;  /* 0x0000e200ff0c7b82 */ /* 0x000e220000000a00 */
[----:B------:R-:W-:Y:S02]  /*0340*/  MOV R2, UR4 ;  /* 0x0000000400027c02 */ /* 0x000fe40008000f00 */
[----:B------:R-:W-:-:S03]  /*0350*/  MOV R3, UR5 ;  /* 0x0000000500037c02 */ /* 0x000fc60008000f00 */
[----:B------:R-:W-:-:S05]  /*0360*/  IMAD.WIDE R2, R15, 0x4, R2 ;  /* 0x000000040f027825 */ /* 0x000fca00078e0202 */
[----:B------:R-:W2:Y:S04]  /*0370*/  LDG.E R21, desc[UR6][R2.64+-0x10] ;  /* 0xfffff00602157981 */ /* 0x000ea8000c1e1900 */
[----:B------:R-:W3:Y:S04]  /*0380*/  LDG.E R23, desc[UR6][R2.64+-0xc] ;  /* 0xfffff40602177981 */ /* 0x000ee8000c1e1900 */
[----:B------:R-:W4:Y:S01]  /*0390*/  LDG.E R29, desc[UR6][R2.64+-0x8] ;  /* 0xfffff806021d7981 */ /* 0x000f22000c1e1900 */
[----:B0-----:R-:W-:-:S05]  /*03a0*/  IMAD.WIDE R12, R22, 0x4, R12 ;  /* 0x00000004160c7825 */ /* 0x001fca00078e020c */
[----:B------:R0:W2:Y:S01]  /*03b0*/  LDG.E R24, desc[UR6][R12.64] ;  /* 0x000000060c187981 */ /* 0x0000a2000c1e1900 */
[----:B------:R-:W-:-:S04]  /*03c0*/  IMAD.WIDE R10, R17, 0x4, R12 ;  /* 0x00000004110a7825 */ /* 0x000fc800078e020c */
[C---:B------:R-:W-:Y:S02]  /*03d0*/  IMAD.WIDE R4, R17.reuse, 0x4, R10 ;  /* 0x0000000411047825 */ /* 0x040fe400078e020a */
[----:B------:R-:W3:Y:S02]  /*03e0*/  LDG.E R10, desc[UR6][R10.64] ;  /* 0x000000060a0a7981 */ /* 0x000ee4000c1e1900 */
[C---:B------:R-:W-:Y:S02]  /*03f0*/  IMAD.WIDE R6, R17.reuse, 0x4, R4 ;  /* 0x0000000411067825 */ /* 0x040fe400078e0204 */
[----:B------:R1:W4:Y:S02]  /*0400*/  LDG.E R28, desc[UR6][R4.64] ;  /* 0x00000006041c7981 */ /* 0x000324000c1e1900 */
[C---:B------:R-:W-:Y:S02]  /*0410*/  IMAD.WIDE R8, R17.reuse, 0x4, R6 ;  /* 0x0000000411087825 */ /* 0x040fe400078e0206 */
[----:B------:R-:W5:Y:S02]  /*0420*/  LDG.E R6, desc[UR6][R6.64] ;  /* 0x0000000606067981 */ /* 0x000f64000c1e1900 */
[----:B0-----:R-:W-:-:S05]  /*0430*/  IMAD.WIDE R12, R17, 0x4, R8 ;  /* 0x00000004110c7825 */ /* 0x001fca00078e0208 */
[----:B------:R-:W5:Y:S04]  /*0440*/  LDG.E R11, desc[UR6][R12.64] ;  /* 0x000000060c0b7981 */ /* 0x000f68000c1e1900 */
[----:B------:R-:W5:Y:S04]  /*0450*/  LDG.E R7, desc[UR6][R8.64] ;  /* 0x0000000608077981 */ /* 0x000f68000c1e1900 */
[----:B------:R-:W5:Y:S04]  /*0460*/  LDG.E R9, desc[UR6][R2.64+-0x4] ;  /* 0xfffffc0602097981 */ /* 0x000f68000c1e1900 */
[----:B------:R-:W5:Y:S01]  /*0470*/  LDG.E R8, desc[UR6][R2.64+0x8] ;  /* 0x0000080602087981 */ /* 0x000f62000c1e1900 */
[----:B--2---:R-:W-:Y:S01]  /*0480*/  FFMA R24, R21, R24, R26 ;  /* 0x0000001815187223 */ /* 0x004fe2000000001a */
[----:B------:R-:W-:-:S02]  /*0490*/  IMAD.WIDE R26, R17, 0x4, R12 ;  /* 0x00000004111a7825 */ /* 0x000fc400078e020c */
[----:B------:R-:W2:Y:S04]  /*04a0*/  LDG.E R21, desc[UR6][R2.64] ;  /* 0x0000000602157981 */ /* 0x000ea8000c1e1900 */
[----:B------:R-:W2:Y:S01]  /*04b0*/  LDG.E R12, desc[UR6][R2.64+0x4] ;  /* 0x00000406020c7981 */ /* 0x000ea2000c1e1900 */
[----:B-1----:R-:W-:-:S03]  /*04c0*/  IMAD.WIDE R4, R17, 0x4, R26 ;  /* 0x0000000411047825 */ /* 0x002fc600078e021a */
[----:B------:R-:W2:Y:S04]  /*04d0*/  LDG.E R13, desc[UR6][R2.64+0xc] ;  /* 0x00000c06020d7981 */ /* 0x000ea8000c1e1900 */
[----:B------:R-:W2:Y:S04]  /*04e0*/  LDG.E R4, desc[UR6][R4.64] ;  /* 0x0000000604047981 */ /* 0x000ea8000c1e1900 */
[----:B------:R-:W2:Y:S01]  /*04f0*/  LDG.E R3, desc[UR6][R26.64] ;  /* 0x000000061a037981 */ /* 0x000ea2000c1e1900 */
[----:B---3--:R-:W-:Y:S01]  /*0500*/  FFMA R10, R23, R10, R24 ;  /* 0x0000000a170a7223 */ /* 0x008fe20000000018 */
[----:B------:R-:W-:-:S03]  /*0510*/  IADD3 R20, PT, PT, R20, 0x8, RZ ;  /* 0x0000000814147810 */ /* 0x000fc60007ffe0ff */
[----:B----4-:R-:W-:Y:S01]  /*0520*/  FFMA R10, R29, R28, R10 ;  /* 0x0000001c1d0a7223 */ /* 0x010fe2000000000a */
[----:B------:R-:W-:Y:S02]  /*0530*/  ISETP.NE.AND P0, PT, R20, RZ, PT ;  /* 0x000000ff1400720c */ /* 0x000fe40003f05270 */
[----:B------:R-:W-:Y:S01]  /*0540*/  LEA R22, R17, R22, 0x3 ;  /* 0x0000001611167211 */ /* 0x000fe200078e18ff */
[----:B-----5:R-:W-:Y:S01]  /*0550*/  FFMA R6, R9, R6, R10 ;  /* 0x0000000609067223 */ /* 0x020fe2000000000a */
[----:B------:R-:W-:-:S03]  /*0560*/  IADD3 R15, PT, PT, R15, 0x8, RZ ;  /* 0x000000080f0f7810 */ /* 0x000fc60007ffe0ff */
[----:B--2---:R-:W-:-:S04]  /*0570*/  FFMA R7, R21, R7, R6 ;  /* 0x0000000715077223 */ /* 0x004fc80000000006 */
[----:B------:R-:W-:-:S04]  /*0580*/  FFMA R7, R12, R11, R7 ;  /* 0x0000000b0c077223 */ /* 0x000fc80000000007 */
[----:B------:R-:W-:-:S04]  /*0590*/  FFMA R8, R8, R3, R7 ;  /* 0x0000000308087223 */ /* 0x000fc80000000007 */
[----:B------:R-:W-:Y:S01]  /*05a0*/  FFMA R26, R13, R4, R8 ;  /* 0x000000040d1a7223 */ /* 0x000fe20000000008 */
[----:B------:R-:W-:Y:S06]  /*05b0*/  @P0 BRA `(.L_x_2) ;  /* 0xfffffffc005c0947 */ /* 0x000fec000383ffff */
.L_x_1:
[----:B------:R-:W-:Y:S05]  /*05c0*/  @!P1 BRA `(.L_x_0) ;  /* 0x0000000000d49947 */ /* 0x000fea0003800000 */
[----:B------:R-:W-:Y:S02]  /*05d0*/  ISETP.GE.U32.AND P0, PT, R25, 0x4, PT ;  /* 0x000000041900780c */ /* 0x000fe40003f06070 */
[----:B------:R-:W-:-:S04]  /*05e0*/  LOP3.LUT R12, R0, 0x3, RZ, 0xc0, !PT ;  /* 0x00000003000c7812 */ /* 0x000fc800078ec0ff */
[----:B------:R-:W-:-:S07]  /*05f0*/  ISETP.NE.AND P1, PT, R12, RZ, PT ;  /* 0x000000ff0c00720c */ /* 0x000fce0003f25270 */
[----:B------:R-:W-:Y:S06]  /*0600*/  @!P0 BRA `(.L_x_3) ;  /* 0x0000000000588947 */ /* 0x000fec0003800000 */
[----:B------:R-:W0:Y:S01]  /*0610*/  LDC.64 R8, c[0x0][0x388] ;  /* 0x0000e200ff087b82 */ /* 0x000e220000000a00 */
[----:B------:R-:W-:Y:S01]  /*0620*/  IMAD R7, R16, R17, R18 ;  /* 0x0000001110077224 */ /* 0x000fe200078e0212 */
[----:B------:R-:W-:-:S06]  /*0630*/  IADD3 R5, PT, PT, R19, R16, RZ ;  /* 0x0000001013057210 */ /* 0x000fcc0007ffe0ff */
[----:B------:R-:W1:Y:S01]  /*0640*/  LDC.64 R2, c[0x0][0x380] ;  /* 0x0000e000ff027b82 */ /* 0x000e620000000a00 */
[----:B0-----:R-:W-:-:S04]  /*0650*/  IMAD.WIDE R8, R7, 0x4, R8 ;  /* 0x0000000407087825 */ /* 0x001fc800078e0208 */
[----:B------:R-:W-:Y:S02]  /*0660*/  IMAD.WIDE R10, R17, 0x4, R8 ;  /* 0x00000004110a7825 */ /* 0x000fe400078e0208 */
[----:B------:R-:W2:Y:S02]  /*0670*/  LDG.E R8, desc[UR6][R8.64] ;  /* 0x0000000608087981 */ /* 0x000ea4000c1e1900 */
[----:B-1----:R-:W-:-:S04]  /*0680*/  IMAD.WIDE R2, R5, 0x4, R2 ;  /* 0x0000000405027825 */ /* 0x002fc800078e0202 */
[C---:B------:R-:W-:Y:S01]  /*0690*/  IMAD.WIDE R4, R17.reuse, 0x4, R10 ;  /* 0x0000000411047825 */ /* 0x040fe200078e020a */
[----:B------:R-:W2:Y:S04]  /*06a0*/  LDG.E R13, desc[UR6][R2.64] ;  /* 0x00000006020d7981 */ /* 0x000ea8000c1e1900 */
[----:B------:R-:W3:Y:S01]  /*06b0*/  LDG.E R10, desc[UR6][R10.64] ;  /* 0x000000060a0a7981 */ /* 0x000ee2000c1e1900 */
[----:B------:R-:W-:-:S03]  /*06c0*/  IMAD.WIDE R6, R17, 0x4, R4 ;  /* 0x0000000411067825 */ /* 0x000fc600078e0204 */
[----:B------:R-:W3:Y:S04]  /*06d0*/  LDG.E R20, desc[UR6][R2.64+0x4] ;  /* 0x0000040602147981 */ /* 0x000ee8000c1e1900 */
[----:B------:R-:W4:Y:S04]  /*06e0*/  LDG.E R15, desc[UR6][R4.64] ;  /* 0x00000006040f7981 */ /* 0x000f28000c1e1900 */
[----:B------:R-:W4:Y:S04]  /*06f0*/  LDG.E R22, desc[UR6][R2.64+0x8] ;  /* 0x0000080602167981 */ /* 0x000f28000c1e1900 */
[----:B------:R-:W5:Y:S04]  /*0700*/  LDG.E R24, desc[UR6][R2.64+0xc] ;  /* 0x00000c0602187981 */ /* 0x000f68000c1e1900 */
[----:B------:R-:W5:Y:S01]  /*0710*/  LDG.E R6, desc[UR6][R6.64] ;  /* 0x0000000606067981 */ /* 0x000f62000c1e1900 */
[----:B------:R-:W-:Y:S01]  /*0720*/  IADD3 R16, PT, PT, R16, 0x4, RZ ;  /* 0x0000000410107810 */ /* 0x000fe20007ffe0ff */
[----:B--2---:R-:W-:-:S04]  /*0730*/  FFMA R13, R13, R8, R26 ;  /* 0x000000080d0d7223 */ /* 0x004fc8000000001a */
[----:B---3--:R-:W-:-:S04]  /*0740*/  FFMA R13, R20, R10, R13 ;  /* 0x0000000a140d7223 */ /* 0x008fc8000000000d */
[----:B----4-:R-:W-:-:S04]  /*0750*/  FFMA R13, R22, R15, R13 ;  /* 0x0000000f160d7223 */ /* 0x010fc8000000000d */
[----:B-----5:R-:W-:-:S07]  /*0760*/  FFMA R26, R24, R6, R13 ;  /* 0x00000006181a7223 */ /* 0x020fce000000000d */
.L_x_3:
[----:B------:R-:W-:Y:S05]  /*0770*/  @!P1 BRA `(.L_x_0) ;  /* 0x0000000000689947 */ /* 0x000fea0003800000 */
[----:B------:R-:W0:Y:S01]  /*0780*/  LDC.64 R8, c[0x0][0x388] ;  /* 0x0000e200ff087b82 */ /* 0x000e220000000a00 */
[----:B------:R-:W-:Y:S02]  /*0790*/  ISETP.NE.AND P0, PT, R12, 0x1, PT ;  /* 0x000000010c00780c */ /* 0x000fe40003f05270 */
[----:B------:R-:W-:-:S04]  /*07a0*/  LOP3.LUT R0, R0, 0x1, RZ, 0xc0, !PT ;  /* 0x0000000100007812 */ /* 0x000fc800078ec0ff */
[----:B------:R-:W-:Y:S01]  /*07b0*/  ISETP.NE.U32.AND P1, PT, R0, 0x1, PT ;  /* 0x000000010000780c */ /* 0x000fe20003f25070 */
[----:B------:R-:W1:Y:S06]  /*07c0*/  LDC.64 R6, c[0x0][0x380] ;  /* 0x0000e000ff067b82 */ /* 0x000e6c0000000a00 */
[C---:B------:R-:W-:Y:S01]  /*07d0*/  @P0 IMAD R13, R16.reuse, R17, R18 ;  /* 0x00000011100d0224 */ /* 0x040fe200078e0212 */
[----:B------:R-:W-:Y:S01]  /*07e0*/  @P0 IADD3 R11, PT, PT, R19, R16, RZ ;  /* 0x00000010130b0210 */ /* 0x000fe20007ffe0ff */
[----:B------:R-:W2:Y:S01]  /*07f0*/  LDC.64 R4, c[0x0][0x380] ;  /* 0x0000e000ff047b82 */ /* 0x000ea20000000a00 */
[----:B------:R-:W-:-:S04]  /*0800*/  @P0 IADD3 R16, PT, PT, R16, 0x2, RZ ;  /* 0x0000000210100810 */ /* 0x000fc80007ffe0ff */
[----:B------:R-:W-:-:S03]  /*0810*/  @!P1 IADD3 R19, PT, PT, R19, R16, RZ ;  /* 0x0000001013139210 */ /* 0x000fc60007ffe0ff */
[----:B------:R-:W3:Y:S01]  /*0820*/  LDC.64 R2, c[0x0][0x388] ;  /* 0x0000e200ff027b82 */ /* 0x000ee20000000a00 */
[----:B0-----:R-:W-:-:S04]  /*0830*/  @P0 IMAD.WIDE R8, R13, 0x4, R8 ;  /* 0x000000040d080825 */ /* 0x001fc800078e0208 */
[----:B------:R-:W-:Y:S01]  /*0840*/  @!P1 IMAD R13, R16, R17, R18 ;  /* 0x00000011100d9224 */ /* 0x000fe200078e0212 */
[----:B------:R-:W4:Y:S01]  /*0850*/  @P0 LDG.E R0, desc[UR6][R8.64] ;  /* 0x0000000608000981 */ /* 0x000f22000c1e1900 */
[----:B-1----:R-:W-:-:S04]  /*0860*/  @P0 IMAD.WIDE R6, R11, 0x4, R6 ;  /* 0x000000040b060825 */ /* 0x002fc800078e0206 */
[----:B------:R-:W-:Y:S01]  /*0870*/  @P0 IMAD.WIDE R10, R17, 0x4, R8 ;  /* 0x00000004110a0825 */ /* 0x000fe200078e0208 */
[----:B------:R-:W4:Y:S03]  /*0880*/  @P0 LDG.E R15, desc[UR6][R6.64] ;  /* 0x00000006060f0981 */ /* 0x000f26000c1e1900 */
[----:B--2---:R-:W-:Y:S01]  /*0890*/  @!P1 IMAD.WIDE R4, R19, 0x4, R4 ;  /* 0x0000000413049825 */ /* 0x004fe200078e0204 */
[----:B------:R-:W2:Y:S04]  /*08a0*/  @P0 LDG.E R17, desc[UR6][R6.64+0x4] ;  /* 0x0000040606110981 */ /* 0x000ea8000c1e1900 */
[----:B------:R-:W2:Y:S01]  /*08b0*/  @P0 LDG.E R10, desc[UR6][R10.64] ;  /* 0x000000060a0a0981 */ /* 0x000ea2000c1e1900 */
[----:B---3--:R-:W-:-:S03]  /*08c0*/  @!P1 IMAD.WIDE R2, R13, 0x4, R2 ;  /* 0x000000040d029825 */ /* 0x008fc600078e0202 */
[----:B------:R-:W3:Y:S04]  /*08d0*/  @!P1 LDG.E R5, desc[UR6][R4.64] ;  /* 0x0000000604059981 */ /* 0x000ee8000c1e1900 */
[----:B------:R-:W3:Y:S01]  /*08e0*/  @!P1 LDG.E R2, desc[UR6][R2.64] ;  /* 0x0000000602029981 */ /* 0x000ee2000c1e1900 */
[----:B----4-:R-:W-:-:S04]  /*08f0*/  @P0 FFMA R0, R15, R0, R26 ;  /* 0x000000000f000223 */ /* 0x010fc8000000001a */
[----:B--2---:R-:W-:-:S04]  /*0900*/  @P0 FFMA R26, R17, R10, R0 ;  /* 0x0000000a111a0223 */ /* 0x004fc80000000000 */
[----:B---3--:R-:W-:-:S07]  /*0910*/  @!P1 FFMA R26, R5, R2, R26 ;  /* 0x00000002051a9223 */ /* 0x008fce000000001a */
.L_x_0:
[----:B------:R-:W0:Y:S02]  /*0920*/  LDC.64 R2, c[0x0][0x390] ;  /* 0x0000e400ff027b82 */ /* 0x000e240000000a00 */
[----:B0-----:R-:W-:-:S05]  /*0930*/  IMAD.WIDE R14, R14, 0x4, R2 ;  /* 0x000000040e0e7825 */ /* 0x001fca00078e0202 */
[----:B------:R-:W-:Y:S01]  /*0940*/  STG.E desc[UR6][R14.64], R26 ;  /* 0x0000001a0e007986 */ /* 0x000fe2000c101906 */
[----:B------:R-:W-:Y:S05]  /*0950*/  EXIT ;  /* 0x000000000000794d */ /* 0x000fea0003800000 */
.L_x_4:
[----:B------:R-:W-:-:S00]  /*0960*/  BRA `(.L_x_4) ;  /* 0xfffffffc00fc7947 */ /* 0x000fc0000383ffff */
[----:B------:R-:W-:-:S00]  /*0970*/  NOP ;  /* 0x0000000000007918 */ /* 0x000fc00000000000 */
        /* <DEDUP_REMOVED lines=8> */
.L_x_8:


//--------------------- .text._Z7vec_addPfS_S_i   --------------------------
	.section	.text._Z7vec_addPfS_S_i,"ax",@progbits
	.align	128
        .global         _Z7vec_addPfS_S_i
        .type           _Z7vec_addPfS_S_i,@function
        .size           _Z7vec_addPfS_S_i,(.L_x_9 - _Z7vec_addPfS_S_i)
        .other          _Z7vec_addPfS_S_i,@"STO_CUDA_ENTRY STV_DEFAULT"
_Z7vec_addPfS_S_i:
.text._Z7vec_addPfS_S_i:
[----:B------:R-:W-:Y:S01]  /*0000*/  LDC R1, c[0x0][0x37c] ;  /* 0x0000df00ff017b82 */ /* 0x000fe20000000800 */
[----:B------:R-:W0:Y:S01]  /*0010*/  S2R R9, SR_TID.X ;  /* 0x0000000000097919 */ /* 0x000e220000002100 */
[----:B------:R-:W0:Y:S01]  /*0020*/  LDCU UR4, c[0x0][0x360] ;  /* 0x00006c00ff0477ac */ /* 0x000e220008000800 */
[----:B------:R-:W0:Y:S01]  /*0030*/  S2R R0, SR_CTAID.X ;  /* 0x0000000000007919 */ /* 0x000e220000002500 */
[----:B------:R-:W1:Y:S01]  /*0040*/  LDCU UR5, c[0x0][0x398] ;  /* 0x00007300ff0577ac */ /* 0x000e620008000800 */
[----:B0-----:R-:W-:-:S05]  /*0050*/  IMAD R9, R0, UR4, R9 ;  /* 0x0000000400097c24 */ /* 0x001fca000f8e0209 */
[----:B-1----:R-:W-:-:S13]  /*0060*/  ISETP.GE.AND P0, PT, R9, UR5, PT ;  /* 0x0000000509007c0c */ /* 0x002fda000bf06270 */
[----:B------:R-:W-:Y:S05]  /*0070*/  @P0 EXIT ;  /* 0x000000000000094d */ /* 0x000fea0003800000 */
[----:B------:R-:W0:Y:S01]  /*0080*/  LDC.64 R2, c[0x0][0x380] ;  /* 0x0000e000ff027b82 */ /* 0x000e220000000a00 */
[----:B------:R-:W1:Y:S07]  /*0090*/  LDCU.64 UR4, c[0x0][0x358] ;  /* 0x00006b00ff0477ac */ /* 0x000e6e0008000a00 */
[----:B------:R-:W2:Y:S08]  /*00a0*/  LDC.64 R4, c[0x0][0x388] ;  /* 0x0000e200ff047b82 */ /* 0x000eb00000000a00 */
[----:B------:R-:W3:Y:S01]  /*00b0*/  LDC.64 R6, c[0x0][0x390] ;  /* 0x0000e400ff067b82 */ /* 0x000ee20000000a00 */
[----:B0-----:R-:W-:-:S06]  /*00c0*/  IMAD.WIDE R2, R9, 0x4, R2 ;  /* 0x0000000409027825 */ /* 0x001fcc00078e0202 */
[----:B-1----:R-:W4:Y:S01]  /*00d0*/  LDG.E R2, desc[UR4][R2.64] ;  /* 0x0000000402027981 */ /* 0x002f22000c1e1900 */
[----:B--2---:R-:W-:-:S06]  /*00e0*/  IMAD.WIDE R4, R9, 0x4, R4 ;  /* 0x0000000409047825 */ /* 0x004fcc00078e0204 */
[----:B------:R-:W4:Y:S01]  /*00f0*/  LDG.E R5, desc[UR4][R4.64] ;  /* 0x0000000404057981 */ /* 0x000f22000c1e1900 */
[----:B---3--:R-:W-:-:S04]  /*0100*/  IMAD.WIDE R6, R9, 0x4, R6 ;  /* 0x0000000409067825 */ /* 0x008fc800078e0206 */
[----:B----4-:R-:W-:-:S05]  /*0110*/  FADD R9, R2, R5 ;  /* 0x0000000502097221 */ /* 0x010fca0000000000 */
[----:B------:R-:W-:Y:S01]  /*0120*/  STG.E desc[UR4][R6.64], R9 ;  /* 0x0000000906007986 */ /* 0x000fe2000c101904 */
[----:B------:R-:W-:Y:S05]  /*0130*/  EXIT ;  /* 0x000000000000794d */ /* 0x000fea0003800000 */
.L_x_5:
        /* <DEDUP_REMOVED lines=12> */
.L_x_9:


//--------------------- .text._Z5hellov           --------------------------
	.section	.text._Z5hellov,"ax",@progbits
	.align	128
        .global         _Z5hellov
        .type           _Z5hellov,@function
        .size           _Z5hellov,(.L_x_10 - _Z5hellov)
        .other          _Z5hellov,@"STO_CUDA_ENTRY STV_DEFAULT"
_Z5hellov:
.text._Z5hellov:
[----:B------:R-:W0:Y:S01]  /*0000*/  LDC R1, c[0x0][0x37c] ;  /* 0x0000df00ff017b82 */ /* 0x000e220000000800 */
[----:B------:R-:W1:Y:S01]  /*0010*/  S2R R8, SR_TID.X ;  /* 0x0000000000087919 */ /* 0x000e620000002100 */
[----:B0-----:R-:W-:Y:S01]  /*0020*/  VIADD R1, R1, 0xfffffff8 ;  /* 0xfffffff801017836 */ /* 0x001fe20000000000 */
[----:B------:R-:W-:Y:S01]  /*0030*/  MOV R0, 0x8 ;  /* 0x0000000800007802 */ /* 0x000fe20000000f00 */
[----:B------:R-:W0:Y:S04]  /*0040*/  LDCU UR4, c[0x0][0x2f8] ;  /* 0x00005f00ff0477ac */ /* 0x000e280008000800 */
[----:B------:R2:W3:Y:S01]  /*0050*/  LDC.64 R2, c[0x4][R0] ;  /* 0x0100000000027b82 */ /* 0x0004e20000000a00 */
[----:B------:R-:W4:Y:S01]  /*0060*/  LDCU.64 UR6, c[0x4][URZ] ;  /* 0x01000000ff0677ac */ /* 0x000f220008000a00 */
[----:B------:R-:W5:Y:S01]  /*0070*/  LDCU UR5, c[0x0][0x2fc] ;  /* 0x00005f80ff0577ac */ /* 0x000f620008000800 */
[----:B0-----:R-:W-:Y:S01]  /*0080*/  IADD3 R6, P0, PT, R1, UR4, RZ ;  /* 0x0000000401067c10 */ /* 0x001fe2000ff1e0ff */
[----:B----4-:R-:W-:Y:S01]  /*0090*/  IMAD.U32 R4, RZ, RZ, UR6 ;  /* 0x00000006ff047e24 */ /* 0x010fe2000f8e00ff */
[----:B------:R-:W-:-:S03]  /*00a0*/  MOV R5, UR7 ;  /* 0x0000000700057c02 */ /* 0x000fc60008000f00 */
[----:B-----5:R-:W-:Y:S01]  /*00b0*/  IMAD.X R7, RZ, RZ, UR5, P0 ;  /* 0x00000005ff077e24 */ /* 0x020fe200080e06ff */
[----:B-1----:R2:W-:Y:S07]  /*00c0*/  STL [R1], R8 ;  /* 0x0000000801007387 */ /* 0x0025ee0000100800 */
[----:B------:R-:W-:-:S07]  /*00d0*/  LEPC R20, `(.L_x_6) ;  /* 0x000000001014794e */ /* 0x000fce0000000000 */
[----:B--23--:R-:W-:Y:S05]  /*00e0*/  CALL.ABS.NOINC R2 ;  /* 0x0000000002007343 */ /* 0x00cfea0003c00000 */
.L_x_6:
[----:B------:R-:W-:Y:S05]  /*00f0*/  EXIT ;  /* 0x000000000000794d */ /* 0x000fea0003800000 */
.L_x_7:
        /* <DEDUP_REMOVED lines=16> */
.L_x_10:


//--------------------- .nv.global.init           --------------------------
	.section	.nv.global.init,"aw",@progbits
.nv.global.init:
	.type		$str,@object
	.size		$str,(.L_0 - $str)
$str:
        /*0000*/ 	.byte	0x48, 0x65, 0x6c, 0x6c, 0x6f, 0x20, 0x66, 0x72, 0x6f, 0x6d, 0x20, 0x74, 0x68, 0x72, 0x65, 0x61
        /*0010*/ 	.byte	0x64, 0x20, 0x25, 0x64, 0x0a, 0x00
.L_0:


//--------------------- .nv.shared.reserved.0     --------------------------
	.section	.nv.shared.reserved.0,"aw",@nobits
	.weak		__nv_reservedSMEM_offset_0_alias
	.size		__nv_reservedSMEM_offset_0_alias, 0, 64
	.other		__nv_reservedSMEM_offset_0_alias,@"STO_CUDA_RESERVED_SHARED STV_DEFAULT"
__nv_reservedSMEM_offset_0_alias:
	.zero		0
	.zero		64


//--------------------- .nv.constant0._Z7mat_mulPfS_S_iii --------------------------
	.section	.nv.constant0._Z7mat_mulPfS_S_iii,"a",@progbits
	.sectionflags	@""
	.align	4
.nv.constant0._Z7mat_mulPfS_S_iii:
	.zero		932


//--------------------- .nv.constant0._Z7vec_addPfS_S_i --------------------------
	.section	.nv.constant0._Z7vec_addPfS_S_i,"a",@progbits
	.sectionflags	@""
	.align	4
.nv.constant0._Z7vec_addPfS_S_i:
	.zero		924


//--------------------- .nv.constant0._Z5hellov   --------------------------
	.section	.nv.constant0._Z5hellov,"a",@progbits
	.sectionflags	@""
	.align	4
.nv.constant0._Z5hellov:
	.zero		896


//--------------------- SYMBOLS --------------------------

	.type		.nv.reservedSmem.offset0,@object
	.size		.nv.reservedSmem.offset0,0x4
	.type		vprintf,@function
